//
// Generated by NVIDIA NVVM Compiler
//
// Compiler Build ID: CL-36424714
// Cuda compilation tools, release 13.0, V13.0.88
// Based on NVVM 20.0.0
//

.version 9.0
.target sm_100
.address_size 64

	// .globl	_Z15matrixMulKernelPfS_S_iiii

.visible .entry _Z15matrixMulKernelPfS_S_iiii(
	.param .u64 .ptr .align 1 _Z15matrixMulKernelPfS_S_iiii_param_0,
	.param .u64 .ptr .align 1 _Z15matrixMulKernelPfS_S_iiii_param_1,
	.param .u64 .ptr .align 1 _Z15matrixMulKernelPfS_S_iiii_param_2,
	.param .u32 _Z15matrixMulKernelPfS_S_iiii_param_3,
	.param .u32 _Z15matrixMulKernelPfS_S_iiii_param_4,
	.param .u32 _Z15matrixMulKernelPfS_S_iiii_param_5,
	.param .u32 _Z15matrixMulKernelPfS_S_iiii_param_6
)
{
	.reg .pred 	%p<13>;
	.reg .b32 	%r<41>;
	.reg .b32 	%f<68>;
	.reg .b64 	%rd<53>;

	ld.param.u64 	%rd7, [_Z15matrixMulKernelPfS_S_iiii_param_0];
	ld.param.u64 	%rd8, [_Z15matrixMulKernelPfS_S_iiii_param_1];
	ld.param.u64 	%rd6, [_Z15matrixMulKernelPfS_S_iiii_param_2];
	ld.param.u32 	%r20, [_Z15matrixMulKernelPfS_S_iiii_param_3];
	ld.param.u32 	%r18, [_Z15matrixMulKernelPfS_S_iiii_param_5];
	ld.param.u32 	%r19, [_Z15matrixMulKernelPfS_S_iiii_param_6];
	cvta.to.global.u64 	%rd1, %rd8;
	cvta.to.global.u64 	%rd2, %rd7;
	mov.u32 	%r21, %ctaid.y;
	mov.u32 	%r22, %ntid.y;
	mov.u32 	%r23, %tid.y;
	mad.lo.s32 	%r1, %r21, %r22, %r23;
	mov.u32 	%r24, %ctaid.x;
	mov.u32 	%r25, %ntid.x;
	mov.u32 	%r26, %tid.x;
	mad.lo.s32 	%r2, %r24, %r25, %r26;
	setp.ge.s32 	%p1, %r1, %r20;
	setp.ge.s32 	%p2, %r2, %r19;
	or.pred  	%p3, %p1, %p2;
	@%p3 bra 	$L__BB0_14;
	setp.lt.s32 	%p4, %r18, 1;
	mov.f32 	%f67, 0f00000000;
	@%p4 bra 	$L__BB0_13;
	mul.lo.s32 	%r3, %r18, %r1;
	and.b32  	%r4, %r18, 7;
	setp.lt.u32 	%p5, %r18, 8;
	mov.f32 	%f67, 0f00000000;
	mov.b32 	%r39, 0;
	@%p5 bra 	$L__BB0_5;
	and.b32  	%r39, %r18, 2147483640;
	neg.s32 	%r37, %r39;
	shl.b32 	%r7, %r19, 3;
	mul.wide.u32 	%rd9, %r3, 4;
	add.s64 	%rd10, %rd9, %rd2;
	add.s64 	%rd52, %rd10, 16;
	mov.f32 	%f67, 0f00000000;
	mul.wide.s32 	%rd13, %r19, 4;
	mov.u32 	%r36, %r2;
$L__BB0_4:
	.pragma "nounroll";
	ld.global.f32 	%f17, [%rd52+-16];
	mul.wide.s32 	%rd11, %r36, 4;
	add.s64 	%rd12, %rd1, %rd11;
	ld.global.f32 	%f18, [%rd12];
	fma.rn.f32 	%f19, %f17, %f18, %f67;
	ld.global.f32 	%f20, [%rd52+-12];
	add.s64 	%rd14, %rd12, %rd13;
	ld.global.f32 	%f21, [%rd14];
	fma.rn.f32 	%f22, %f20, %f21, %f19;
	ld.global.f32 	%f23, [%rd52+-8];
	add.s64 	%rd15, %rd14, %rd13;
	ld.global.f32 	%f24, [%rd15];
	fma.rn.f32 	%f25, %f23, %f24, %f22;
	ld.global.f32 	%f26, [%rd52+-4];
	add.s64 	%rd16, %rd15, %rd13;
	ld.global.f32 	%f27, [%rd16];
	fma.rn.f32 	%f28, %f26, %f27, %f25;
	ld.global.f32 	%f29, [%rd52];
	add.s64 	%rd17, %rd16, %rd13;
	ld.global.f32 	%f30, [%rd17];
	fma.rn.f32 	%f31, %f29, %f30, %f28;
	ld.global.f32 	%f32, [%rd52+4];
	add.s64 	%rd18, %rd17, %rd13;
	ld.global.f32 	%f33, [%rd18];
	fma.rn.f32 	%f34, %f32, %f33, %f31;
	ld.global.f32 	%f35, [%rd52+8];
	add.s64 	%rd19, %rd18, %rd13;
	ld.global.f32 	%f36, [%rd19];
	fma.rn.f32 	%f37, %f35, %f36, %f34;
	ld.global.f32 	%f38, [%rd52+12];
	add.s64 	%rd20, %rd19, %rd13;
	ld.global.f32 	%f39, [%rd20];
	fma.rn.f32 	%f67, %f38, %f39, %f37;
	add.s32 	%r37, %r37, 8;
	add.s32 	%r36, %r36, %r7;
	add.s64 	%rd52, %rd52, 32;
	setp.ne.s32 	%p6, %r37, 0;
	@%p6 bra 	$L__BB0_4;
$L__BB0_5:
	setp.eq.s32 	%p7, %r4, 0;
	@%p7 bra 	$L__BB0_13;
	and.b32  	%r13, %r18, 3;
	setp.lt.u32 	%p8, %r4, 4;
	@%p8 bra 	$L__BB0_8;
	add.s32 	%r28, %r39, %r3;
	mul.wide.u32 	%rd21, %r28, 4;
	add.s64 	%rd22, %rd2, %rd21;
	ld.global.f32 	%f41, [%rd22];
	mad.lo.s32 	%r29, %r39, %r19, %r2;
	mul.wide.s32 	%rd23, %r29, 4;
	add.s64 	%rd24, %rd1, %rd23;
	ld.global.f32 	%f42, [%rd24];
	fma.rn.f32 	%f43, %f41, %f42, %f67;
	cvt.u64.u32 	%rd25, %r3;
	cvt.u64.u32 	%rd26, %r39;
	add.s64 	%rd27, %rd26, %rd25;
	shl.b64 	%rd28, %rd27, 2;
	add.s64 	%rd29, %rd2, %rd28;
	ld.global.f32 	%f44, [%rd29+4];
	mul.wide.s32 	%rd30, %r19, 4;
	add.s64 	%rd31, %rd24, %rd30;
	ld.global.f32 	%f45, [%rd31];
	fma.rn.f32 	%f46, %f44, %f45, %f43;
	ld.global.f32 	%f47, [%rd29+8];
	add.s64 	%rd32, %rd31, %rd30;
	ld.global.f32 	%f48, [%rd32];
	fma.rn.f32 	%f49, %f47, %f48, %f46;
	ld.global.f32 	%f50, [%rd29+12];
	add.s64 	%rd33, %rd32, %rd30;
	ld.global.f32 	%f51, [%rd33];
	fma.rn.f32 	%f67, %f50, %f51, %f49;
	add.s32 	%r39, %r39, 4;
$L__BB0_8:
	setp.eq.s32 	%p9, %r13, 0;
	@%p9 bra 	$L__BB0_13;
	setp.eq.s32 	%p10, %r13, 1;
	@%p10 bra 	$L__BB0_11;
	add.s32 	%r30, %r39, %r3;
	mul.wide.u32 	%rd34, %r30, 4;
	add.s64 	%rd35, %rd2, %rd34;
	ld.global.f32 	%f53, [%rd35];
	mad.lo.s32 	%r31, %r39, %r19, %r2;
	mul.wide.s32 	%rd36, %r31, 4;
	add.s64 	%rd37, %rd1, %rd36;
	ld.global.f32 	%f54, [%rd37];
	fma.rn.f32 	%f55, %f53, %f54, %f67;
	cvt.u64.u32 	%rd38, %r3;
	cvt.u64.u32 	%rd39, %r39;
	add.s64 	%rd40, %rd39, %rd38;
	shl.b64 	%rd41, %rd40, 2;
	add.s64 	%rd42, %rd2, %rd41;
	ld.global.f32 	%f56, [%rd42+4];
	mul.wide.s32 	%rd43, %r19, 4;
	add.s64 	%rd44, %rd37, %rd43;
	ld.global.f32 	%f57, [%rd44];
	fma.rn.f32 	%f67, %f56, %f57, %f55;
	add.s32 	%r39, %r39, 2;
$L__BB0_11:
	and.b32  	%r32, %r18, 1;
	setp.eq.b32 	%p11, %r32, 1;
	not.pred 	%p12, %p11;
	@%p12 bra 	$L__BB0_13;
	add.s32 	%r33, %r39, %r3;
	mul.wide.u32 	%rd45, %r33, 4;
	add.s64 	%rd46, %rd2, %rd45;
	ld.global.f32 	%f58, [%rd46];
	mad.lo.s32 	%r34, %r39, %r19, %r2;
	mul.wide.s32 	%rd47, %r34, 4;
	add.s64 	%rd48, %rd1, %rd47;
	ld.global.f32 	%f59, [%rd48];
	fma.rn.f32 	%f67, %f58, %f59, %f67;
$L__BB0_13:
	mad.lo.s32 	%r35, %r19, %r1, %r2;
	cvta.to.global.u64 	%rd49, %rd6;
	mul.wide.s32 	%rd50, %r35, 4;
	add.s64 	%rd51, %rd49, %rd50;
	st.global.f32 	[%rd51], %f67;
$L__BB0_14:
	ret;

}


// ===== COMPILED SASS (sm_100) =====

	.target	sm_100

	.elftype	@"ET_EXEC"


//--------------------- .note.nv.tkinfo           --------------------------
	.section	.note.nv.tkinfo,"",@"SHT_NOTE"
	.sectionflags	@"SHF_NOTE_NV_TKINFO"
	.tkinfo
        /*0018*/ 	.word	0x00000002
        /*0030*/ 	.string	""
        /*0030*/ 	.string	"ptxas"
        /*0030*/ 	.string	"Cuda compilation tools, release 13.0, V13.0.88"
        /*0030*/ 	.string	"Build cuda_13.0.r13.0/compiler.36424714_0"
        /*0030*/ 	.string	"-arch sm_100 -m 64 "



//--------------------- .note.nv.cuinfo           --------------------------
	.section	.note.nv.cuinfo,"",@"SHT_NOTE"
	.sectionflags	@"SHF_NOTE_NV_CUINFO"
        /*0018*/ 	.short	0x0002
        /*001a*/ 	.short	0x0064
        /*001c*/ 	.short	0x0082
	.zero		2


//--------------------- .nv.info                  --------------------------
	.section	.nv.info,"",@"SHT_CUDA_INFO"
	.align	4


	//----- nvinfo : EIATTR_REGCOUNT
	.align		4
        /*0000*/ 	.byte	0x04, 0x2f
        /*0002*/ 	.short	(.L_1 - .L_0)
	.align		4
.L_0:
        /*0004*/ 	.word	index@(_Z15matrixMulKernelPfS_S_iiii)
        /*0008*/ 	.word	0x00000020


	//----- nvinfo : EIATTR_FRAME_SIZE
	.align		4
.L_1:
        /*000c*/ 	.byte	0x04, 0x11
        /*000e*/ 	.short	(.L_3 - .L_2)
	.align		4
.L_2:
        /*0010*/ 	.word	index@(_Z15matrixMulKernelPfS_S_iiii)
        /*0014*/ 	.word	0x00000000


	//----- nvinfo : EIATTR_MIN_STACK_SIZE
	.align		4
.L_3:
        /*0018*/ 	.byte	0x04, 0x12
        /*001a*/ 	.short	(.L_5 - .L_4)
	.align		4
.L_4:
        /*001c*/ 	.word	index@(_Z15matrixMulKernelPfS_S_iiii)
        /*0020*/ 	.word	0x00000000
.L_5:


//--------------------- .nv.compat                --------------------------
	.section	.nv.compat,"",@"SHT_CUDA_COMPAT_INFO"
	.align	4
        /*0000*/ 	.byte	0x02, 0x09, 0x00, 0x00, 0x02, 0x02, 0x01, 0x00, 0x02, 0x05, 0x05, 0x00, 0x03, 0x07, 0x01, 0x01
        /*0010*/ 	.byte	0x02, 0x03, 0x00, 0x00, 0x02, 0x06, 0x01, 0x00, 0x04, 0x0b, 0x08, 0x00, 0x09, 0x00, 0x00, 0x00
        /*0020*/ 	.byte	0x00, 0x00, 0x00, 0x00


//--------------------- .nv.info._Z15matrixMulKernelPfS_S_iiii --------------------------
	.section	.nv.info._Z15matrixMulKernelPfS_S_iiii,"",@"SHT_CUDA_INFO"
	.sectionflags	@""
	.align	4


	//----- nvinfo : EIATTR_CUDA_API_VERSION
	.align		4
        /*0000*/ 	.byte	0x04, 0x37
        /*0002*/ 	.short	(.L_7 - .L_6)
.L_6:
        /*0004*/ 	.word	0x00000082


	//----- nvinfo : EIATTR_KPARAM_INFO
	.align		4
.L_7:
        /*0008*/ 	.byte	0x04, 0x17
        /*000a*/ 	.short	(.L_9 - .L_8)
.L_8:
        /*000c*/ 	.word	0x00000000
        /*0010*/ 	.short	0x0006
        /*0012*/ 	.short	0x0024
        /*0014*/ 	.byte	0x00, 0xf0, 0x11, 0x00


	//----- nvinfo : EIATTR_KPARAM_INFO
	.align		4
.L_9:
        /*0018*/ 	.byte	0x04, 0x17
        /*001a*/ 	.short	(.L_11 - .L_10)
.L_10:
        /*001c*/ 	.word	0x00000000
        /*0020*/ 	.short	0x0005
        /*0022*/ 	.short	0x0020
        /*0024*/ 	.byte	0x00, 0xf0, 0x11, 0x00


	//----- nvinfo : EIATTR_KPARAM_INFO
	.align		4
.L_11:
        /*0028*/ 	.byte	0x04, 0x17
        /*002a*/ 	.short	(.L_13 - .L_12)
.L_12:
        /*002c*/ 	.word	0x00000000
        /*0030*/ 	.short	0x0004
        /*0032*/ 	.short	0x001c
        /*0034*/ 	.byte	0x00, 0xf0, 0x11, 0x00


	//----- nvinfo : EIATTR_KPARAM_INFO
	.align		4
.L_13:
        /*0038*/ 	.byte	0x04, 0x17
        /*003a*/ 	.short	(.L_15 - .L_14)
.L_14:
        /*003c*/ 	.word	0x00000000
        /*0040*/ 	.short	0x0003
        /*0042*/ 	.short	0x0018
        /*0044*/ 	.byte	0x00, 0xf0, 0x11, 0x00


	//----- nvinfo : EIATTR_KPARAM_INFO
	.align		4
.L_15:
        /*0048*/ 	.byte	0x04, 0x17
        /*004a*/ 	.short	(.L_17 - .L_16)
.L_16:
        /*004c*/ 	.word	0x00000000
        /*0050*/ 	.short	0x0002
        /*0052*/ 	.short	0x0010
        /*0054*/ 	.byte	0x00, 0xf5, 0x21, 0x00


	//----- nvinfo : EIATTR_KPARAM_INFO
	.align		4
.L_17:
        /*0058*/ 	.byte	0x04, 0x17
        /*005a*/ 	.short	(.L_19 - .L_18)
.L_18:
        /*005c*/ 	.word	0x00000000
        /*0060*/ 	.short	0x0001
        /*0062*/ 	.short	0x0008
        /*0064*/ 	.byte	0x00, 0xf5, 0x21, 0x00


	//----- nvinfo : EIATTR_KPARAM_INFO
	.align		4
.L_19:
        /*0068*/ 	.byte	0x04, 0x17
        /*006a*/ 	.short	(.L_21 - .L_20)
.L_20:
        /*006c*/ 	.word	0x00000000
        /*0070*/ 	.short	0x0000
        /*0072*/ 	.short	0x0000
        /*0074*/ 	.byte	0x00, 0xf5, 0x21, 0x00


	//----- nvinfo : EIATTR_SPARSE_MMA_MASK
	.align		4
.L_21:
        /*0078*/ 	.byte	0x03, 0x50
        /*007a*/ 	.short	0x0000


	//----- nvinfo : EIATTR_MAXREG_COUNT
	.align		4
        /*007c*/ 	.byte	0x03, 0x1b
        /*007e*/ 	.short	0x00ff


	//----- nvinfo : EIATTR_MERCURY_ISA_VERSION
	.align		4
        /*0080*/ 	.byte	0x03, 0x5f
        /*0082*/ 	.short	0x0101


	//----- nvinfo : EIATTR_VRC_CTA_INIT_COUNT
	.align		4
        /*0084*/ 	.byte	0x02, 0x4a
	.zero		1
	.zero		1


	//----- nvinfo : EIATTR_EXIT_INSTR_OFFSETS
	.align		4
        /*0088*/ 	.byte	0x04, 0x1c
        /*008a*/ 	.short	(.L_23 - .L_22)


	//   ....[0]....
.L_22:
        /*008c*/ 	.word	0x000000d0


	//   ....[1]....
        /*0090*/ 	.word	0x000008f0


	//----- nvinfo : EIATTR_CBANK_PARAM_SIZE
	.align		4
.L_23:
        /*0094*/ 	.byte	0x03, 0x19
        /*0096*/ 	.short	0x0028


	//----- nvinfo : EIATTR_PARAM_CBANK
	.align		4
        /*0098*/ 	.byte	0x04, 0x0a
        /*009a*/ 	.short	(.L_25 - .L_24)
	.align		4
.L_24:
        /*009c*/ 	.word	index@(.nv.constant0._Z15matrixMulKernelPfS_S_iiii)
        /*00a0*/ 	.short	0x0380
        /*00a2*/ 	.short	0x0028


	//----- nvinfo : EIATTR_SW_WAR
	.align		4
.L_25:
        /*00a4*/ 	.byte	0x04, 0x36
        /*00a6*/ 	.short	(.L_27 - .L_26)
.L_26:
        /*00a8*/ 	.word	0x00000008
.L_27:


//--------------------- .nv.callgraph             --------------------------
	.section	.nv.callgraph,"",@"SHT_CUDA_CALLGRAPH"
	.align	4
	.sectionentsize	8
	.align		4
        /*0000*/ 	.word	0x00000000
	.align		4
        /*0004*/ 	.word	0xffffffff
	.align		4
        /*0008*/ 	.word	0x00000000
	.align		4
        /*000c*/ 	.word	0xfffffffe
	.align		4
        /*0010*/ 	.word	0x00000000
	.align		4
        /*0014*/ 	.word	0xfffffffd
	.align		4
        /*0018*/ 	.word	0x00000000
	.align		4
        /*001c*/ 	.word	0xfffffffc


//--------------------- .text._Z15matrixMulKernelPfS_S_iiii --------------------------
	.section	.text._Z15matrixMulKernelPfS_S_iiii,"ax",@progbits
	.align	128
        .global         _Z15matrixMulKernelPfS_S_iiii
        .type           _Z15matrixMulKernelPfS_S_iiii,@function
        .size           _Z15matrixMulKernelPfS_S_iiii,(.L_x_5 - _Z15matrixMulKernelPfS_S_iiii)
        .other          _Z15matrixMulKernelPfS_S_iiii,@"STO_CUDA_ENTRY STV_DEFAULT"
_Z15matrixMulKernelPfS_S_iiii:
.text._Z15matrixMulKernelPfS_S_iiii:
[----:B------:R-:W-:Y:S01]  /*0000*/  LDC R1, c[0x0][0x37c] ;  /* 0x0000df00ff017b82 */ /* 0x000fe20000000800 */
[----:B------:R-:W0:Y:S07]  /*0010*/  S2R R5, SR_TID.X ;  /* 0x0000000000057919 */ /* 0x000e2e0000002100 */
[----:B------:R-:W1:Y:S01]  /*0020*/  LDC R16, c[0x0][0x364] ;  /* 0x0000d900ff107b82 */ /* 0x000e620000000800 */
[----:B------:R-:W2:Y:S01]  /*0030*/  LDCU UR6, c[0x0][0x398] ;  /* 0x00007300ff0677ac */ /* 0x000ea20008000800 */
[----:B------:R-:W1:Y:S06]  /*0040*/  S2R R3, SR_TID.Y ;  /* 0x0000000000037919 */ /* 0x000e6c0000002200 */
[----:B------:R-:W0:Y:S08]  /*0050*/  S2UR UR5, SR_CTAID.X ;  /* 0x00000000000579c3 */ /* 0x000e300000002500 */
[----:B------:R-:W0:Y:S08]  /*0060*/  LDC R0, c[0x0][0x360] ;  /* 0x0000d800ff007b82 */ /* 0x000e300000000800 */
[----:B------:R-:W1:Y:S08]  /*0070*/  S2UR UR4, SR_CTAID.Y ;  /* 0x00000000000479c3 */ /* 0x000e700000002600 */
[----:B------:R-:W3:Y:S01]  /*0080*/  LDC R17, c[0x0][0x3a4] ;  /* 0x0000e900ff117b82 */ /* 0x000ee20000000800 */
[----:B0-----:R-:W-:-:S02]  /*0090*/  IMAD R0, R0, UR5, R5 ;  /* 0x0000000500007c24 */ /* 0x001fc4000f8e0205 */
[----:B-1----:R-:W-:-:S03]  /*00a0*/  IMAD R16, R16, UR4, R3 ;  /* 0x0000000410107c24 */ /* 0x002fc6000f8e0203 */
[----:B---3--:R-:W-:-:S04]  /*00b0*/  ISETP.GE.AND P0, PT, R0, R17, PT ;  /* 0x000000110000720c */ /* 0x008fc80003f06270 */
[----:B--2---:R-:W-:-:S13]  /*00c0*/  ISETP.GE.OR P0, PT, R16, UR6, P0 ;  /* 0x0000000610007c0c */ /* 0x004fda0008706670 */
[----:B------:R-:W-:Y:S05]  /*00d0*/  @P0 EXIT ;  /* 0x000000000000094d */ /* 0x000fea0003800000 */
[----:B------:R-:W0:Y:S01]  /*00e0*/  LDC R19, c[0x0][0x3a0] ;  /* 0x0000e800ff137b82 */ /* 0x000e220000000800 */
[----:B------:R-:W1:Y:S01]  /*00f0*/  LDCU.64 UR4, c[0x0][0x358] ;  /* 0x00006b00ff0477ac */ /* 0x000e620008000a00 */
[----:B------:R-:W-:Y:S01]  /*0100*/  HFMA2 R24, -RZ, RZ, 0, 0 ;  /* 0x00000000ff187431 */ /* 0x000fe200000001ff */
[----:B0-----:R-:W-:-:S13]  /*0110*/  ISETP.GE.AND P0, PT, R19, 0x1, PT ;  /* 0x000000011300780c */ /* 0x001fda0003f06270 */
[----:B-1----:R-:W-:Y:S05]  /*0120*/  @!P0 BRA `(.L_x_0) ;  /* 0x0000000400e08947 */ /* 0x002fea0003800000 */
[C---:B------:R-:W-:Y:S01]  /*0130*/  ISETP.GE.U32.AND P1, PT, R19.reuse, 0x8, PT ;  /* 0x000000081300780c */ /* 0x040fe20003f26070 */
[----:B------:R-:W-:Y:S01]  /*0140*/  IMAD R20, R16, R19, RZ ;  /* 0x0000001310147224 */ /* 0x000fe200078e02ff */
[----:B------:R-:W-:Y:S02]  /*0150*/  LOP3.LUT R27, R19, 0x7, RZ, 0xc0, !PT ;  /* 0x00000007131b7812 */ /* 0x000fe400078ec0ff */
[----:B------:R-:W-:Y:S02]  /*0160*/  MOV R24, RZ ;  /* 0x000000ff00187202 */ /* 0x000fe40000000f00 */
[----:B------:R-:W-:Y:S02]  /*0170*/  ISETP.NE.AND P0, PT, R27, RZ, PT ;  /* 0x000000ff1b00720c */ /* 0x000fe40003f05270 */
[----:B------:R-:W-:-:S05]  /*0180*/  MOV R21, RZ ;  /* 0x000000ff00157202 */ /* 0x000fca0000000f00 */
[----:B------:R-:W-:Y:S06]  /*0190*/  @!P1 BRA `(.L_x_1) ;  /* 0x0000000000c49947 */ /* 0x000fec0003800000 */
[----:B------:R-:W0:Y:S01]  /*01a0*/  LDC.64 R2, c[0x0][0x380] ;  /* 0x0000e000ff027b82 */ /* 0x000e220000000a00 */
[----:B------:R-:W-:Y:S02]  /*01b0*/  LOP3.LUT R21, R19, 0x7ffffff8, RZ, 0xc0, !PT ;  /* 0x7ffffff813157812 */ /* 0x000fe400078ec0ff */
[----:B------:R-:W-:Y:S02]  /*01c0*/  MOV R24, RZ ;  /* 0x000000ff00187202 */ /* 0x000fe40000000f00 */
[----:B------:R-:W-:Y:S02]  /*01d0*/  MOV R18, R0 ;  /* 0x0000000000127202 */ /* 0x000fe40000000f00 */
[----:B------:R-:W-:Y:S01]  /*01e0*/  IADD3 R22, PT, PT, -R21, RZ, RZ ;  /* 0x000000ff15167210 */ /* 0x000fe20007ffe1ff */
[----:B0-----:R-:W-:-:S03]  /*01f0*/  IMAD.WIDE.U32 R2, R20, 0x4, R2 ;  /* 0x0000000414027825 */ /* 0x001fc600078e0002 */
[----:B------:R-:W-:-:S04]  /*0200*/  IADD3 R4, P1, PT, R2, 0x10, RZ ;  /* 0x0000001002047810 */ /* 0x000fc80007f3e0ff */
[----:B------:R-:W-:-:S09]  /*0210*/  IADD3.X R5, PT, PT, RZ, R3, RZ, P1, !PT ;  /* 0x00000003ff057210 */ /* 0x000fd20000ffe4ff */
.L_x_2:
[----:B------:R-:W0:Y:S01]  /*0220*/  LDC.64 R14, c[0x0][0x388] ;  /* 0x0000e200ff0e7b82 */ /* 0x000e220000000a00 */
[----:B------:R-:W-:Y:S02]  /*0230*/  MOV R2, R4 ;  /* 0x0000000400027202 */ /* 0x000fe40000000f00 */
[----:B------:R-:W-:-:S05]  /*0240*/  MOV R3, R5 ;  /* 0x0000000500037202 */ /* 0x000fca0000000f00 */
[----:B------:R-:W2:Y:S04]  /*0250*/  LDG.E R25, desc[UR4][R2.64+-0x10] ;  /* 0xfffff00402197981 */ /* 0x000ea8000c1e1900 */
[----:B------:R-:W3:Y:S04]  /*0260*/  LDG.E R23, desc[UR4][R2.64+-0xc] ;  /* 0xfffff40402177981 */ /* 0x000ee8000c1e1900 */
[----:B------:R-:W4:Y:S04]  /*0270*/  LDG.E R29, desc[UR4][R2.64+-0x8] ;  /* 0xfffff804021d7981 */ /* 0x000f28000c1e1900 */
[----:B------:R-:W5:Y:S01]  /*0280*/  LDG.E R28, desc[UR4][R2.64+-0x4] ;  /* 0xfffffc04021c7981 */ /* 0x000f62000c1e1900 */
[----:B0-----:R-:W-:-:S05]  /*0290*/  IMAD.WIDE R14, R18, 0x4, R14 ;  /* 0x00000004120e7825 */ /* 0x001fca00078e020e */
[----:B------:R0:W2:Y:S01]  /*02a0*/  LDG.E R26, desc[UR4][R14.64] ;  /* 0x000000040e1a7981 */ /* 0x0000a2000c1e1900 */
[----:B------:R-:W-:-:S04]  /*02b0*/  IMAD.WIDE R12, R17, 0x4, R14 ;  /* 0x00000004110c7825 */ /* 0x000fc800078e020e */
[C---:B------:R-:W-:Y:S02]  /*02c0*/  IMAD.WIDE R4, R17.reuse, 0x4, R12 ;  /* 0x0000000411047825 */ /* 0x040fe400078e020c */
[----:B------:R-:W3:Y:S02]  /*02d0*/  LDG.E R12, desc[UR4][R12.64] ;  /* 0x000000040c0c7981 */ /* 0x000ee4000c1e1900 */
[C---:B------:R-:W-:Y:S02]  /*02e0*/  IMAD.WIDE R8, R17.reuse, 0x4, R4 ;  /* 0x0000000411087825 */ /* 0x040fe400078e0204 */
[----:B------:R-:W4:Y:S02]  /*02f0*/  LDG.E R4, desc[UR4][R4.64] ;  /* 0x0000000404047981 */ /* 0x000f24000c1e1900 */
[C---:B------:R-:W-:Y:S02]  /*0300*/  IMAD.WIDE R6, R17.reuse, 0x4, R8 ;  /* 0x0000000411067825 */ /* 0x040fe400078e0208 */
[----:B------:R-:W5:Y:S02]  /*0310*/  LDG.E R8, desc[UR4][R8.64] ;  /* 0x0000000408087981 */ /* 0x000f64000c1e1900 */
[----:B------:R-:W-:-:S02]  /*0320*/  IMAD.WIDE R10, R17, 0x4, R6 ;  /* 0x00000004110a7825 */ /* 0x000fc400078e0206 */
[----:B------:R-:W5:Y:S04]  /*0330*/  LDG.E R5, desc[UR4][R2.64] ;  /* 0x0000000402057981 */ /* 0x000f68000c1e1900 */
[----:B------:R-:W5:Y:S01]  /*0340*/  LDG.E R6, desc[UR4][R6.64] ;  /* 0x0000000406067981 */ /* 0x000f62000c1e1900 */
[----:B0-----:R-:W-:-:S03]  /*0350*/  IMAD.WIDE R14, R17, 0x4, R10 ;  /* 0x00000004110e7825 */ /* 0x001fc600078e020a */
[----:B------:R-:W5:Y:S04]  /*0360*/  LDG.E R10, desc[UR4][R10.64] ;  /* 0x000000040a0a7981 */ /* 0x000f68000c1e1900 */
[----:B------:R-:W5:Y:S04]  /*0370*/  LDG.E R13, desc[UR4][R14.64] ;  /* 0x000000040e0d7981 */ /* 0x000f68000c1e1900 */
[----:B------:R-:W5:Y:S04]  /*0380*/  LDG.E R7, desc[UR4][R2.64+0x4] ;  /* 0x0000040402077981 */ /* 0x000f68000c1e1900 */
[----:B------:R-:W5:Y:S01]  /*0390*/  LDG.E R9, desc[UR4][R2.64+0xc] ;  /* 0x00000c0402097981 */ /* 0x000f62000c1e1900 */
[----:B--2---:R-:W-:Y:S01]  /*03a0*/  FFMA R26, R25, R26, R24 ;  /* 0x0000001a191a7223 */ /* 0x004fe20000000018 */
[----:B------:R-:W-:-:S02]  /*03b0*/  IMAD.WIDE R24, R17, 0x4, R14 ;  /* 0x0000000411187825 */ /* 0x000fc400078e020e */
[----:B------:R-:W2:Y:S04]  /*03c0*/  LDG.E R14, desc[UR4][R2.64+0x8] ;  /* 0x00000804020e7981 */ /* 0x000ea8000c1e1900 */
[----:B------:R-:W2:Y:S01]  /*03d0*/  LDG.E R24, desc[UR4][R24.64] ;  /* 0x0000000418187981 */ /* 0x000ea2000c1e1900 */
[----:B---3--:R-:W-:Y:S01]  /*03e0*/  FFMA R12, R23, R12, R26 ;  /* 0x0000000c170c7223 */ /* 0x008fe2000000001a */
[----:B------:R-:W-:-:S03]  /*03f0*/  IADD3 R22, PT, PT, R22, 0x8, RZ ;  /* 0x0000000816167810 */ /* 0x000fc60007ffe0ff */
[----:B----4-:R-:W-:Y:S01]  /*0400*/  FFMA R29, R29, R4, R12 ;  /* 0x000000041d1d7223 */ /* 0x010fe2000000000c */
[----:B------:R-:W-:-:S03]  /*0410*/  ISETP.NE.AND P1, PT, R22, RZ, PT ;  /* 0x000000ff1600720c */ /* 0x000fc60003f25270 */
[----:B-----5:R-:W-:Y:S01]  /*0420*/  FFMA R8, R28, R8, R29 ;  /* 0x000000081c087223 */ /* 0x020fe2000000001d */
[----:B------:R-:W-:-:S03]  /*0430*/  IADD3 R4, P2, PT, R2, 0x20, RZ ;  /* 0x0000002002047810 */ /* 0x000fc60007f5e0ff */
[----:B------:R-:W-:Y:S01]  /*0440*/  FFMA R6, R5, R6, R8 ;  /* 0x0000000605067223 */ /* 0x000fe20000000008 */
[----:B------:R-:W-:Y:S02]  /*0450*/  IADD3.X R5, PT, PT, RZ, R3, RZ, P2, !PT ;  /* 0x00000003ff057210 */ /* 0x000fe400017fe4ff */
[----:B------:R-:W-:Y:S01]  /*0460*/  LEA R18, R17, R18, 0x3 ;  /* 0x0000001211127211 */ /* 0x000fe200078e18ff */
[----:B------:R-:W-:-:S04]  /*0470*/  FFMA R7, R7, R10, R6 ;  /* 0x0000000a07077223 */ /* 0x000fc80000000006 */
[----:B--2---:R-:W-:-:S04]  /*0480*/  FFMA R14, R14, R13, R7 ;  /* 0x0000000d0e0e7223 */ /* 0x004fc80000000007 */
[----:B------:R-:W-:Y:S01]  /*0490*/  FFMA R24, R9, R24, R14 ;  /* 0x0000001809187223 */ /* 0x000fe2000000000e */
[----:B------:R-:W-:Y:S06]  /*04a0*/  @P1 BRA `(.L_x_2) ;  /* 0xfffffffc005c1947 */ /* 0x000fec000383ffff */
.L_x_1:
[----:B------:R-:W-:Y:S05]  /*04b0*/  @!P0 BRA `(.L_x_0) ;  /* 0x0000000000fc8947 */ /* 0x000fea0003800000 */
[----:B------:R-:W-:Y:S02]  /*04c0*/  ISETP.GE.U32.AND P1, PT, R27, 0x4, PT ;  /* 0x000000041b00780c */ /* 0x000fe40003f26070 */
[----:B------:R-:W-:-:S04]  /*04d0*/  LOP3.LUT R14, R19, 0x3, RZ, 0xc0, !PT ;  /* 0x00000003130e7812 */ /* 0x000fc800078ec0ff */
[----:B------:R-:W-:-:S07]  /*04e0*/  ISETP.NE.AND P0, PT, R14, RZ, PT ;  /* 0x000000ff0e00720c */ /* 0x000fce0003f05270 */
[----:B------:R-:W-:Y:S06]  /*04f0*/  @!P1 BRA `(.L_x_3) ;  /* 0x00000000006c9947 */ /* 0x000fec0003800000 */
[----:B------:R-:W0:Y:S01]  /*0500*/  LDC.64 R4, c[0x0][0x388] ;  /* 0x0000e200ff047b82 */ /* 0x000e220000000a00 */
[----:B------:R-:W1:Y:S01]  /*0510*/  LDCU.64 UR6, c[0x0][0x380] ;  /* 0x00007000ff0677ac */ /* 0x000e620008000a00 */
[----:B------:R-:W-:Y:S01]  /*0520*/  IMAD R7, R21, R17, R0 ;  /* 0x0000001115077224 */ /* 0x000fe200078e0200 */
[CC--:B------:R-:W-:Y:S02]  /*0530*/  IADD3 R3, PT, PT, R20.reuse, R21.reuse, RZ ;  /* 0x0000001514037210 */ /* 0x0c0fe40007ffe0ff */
[----:B------:R-:W-:-:S03]  /*0540*/  IADD3 R8, P1, PT, R20, R21, RZ ;  /* 0x0000001514087210 */ /* 0x000fc60007f3e0ff */
[----:B------:R-:W2:Y:S01]  /*0550*/  LDC.64 R12, c[0x0][0x380] ;  /* 0x0000e000ff0c7b82 */ /* 0x000ea20000000a00 */
[----:B0-----:R-:W-:-:S04]  /*0560*/  IMAD.WIDE R4, R7, 0x4, R4 ;  /* 0x0000000407047825 */ /* 0x001fc800078e0204 */
[----:B------:R-:W-:Y:S02]  /*0570*/  IMAD.WIDE R6, R17, 0x4, R4 ;  /* 0x0000000411067825 */ /* 0x000fe400078e0204 */
[----:B------:R-:W3:Y:S02]  /*0580*/  LDG.E R4, desc[UR4][R4.64] ;  /* 0x0000000404047981 */ /* 0x000ee4000c1e1900 */
[----:B--2---:R-:W-:Y:S01]  /*0590*/  IMAD.WIDE.U32 R12, R3, 0x4, R12 ;  /* 0x00000004030c7825 */ /* 0x004fe200078e000c */
[----:B------:R-:W-:Y:S02]  /*05a0*/  IADD3.X R3, PT, PT, RZ, RZ, RZ, P1, !PT ;  /* 0x000000ffff037210 */ /* 0x000fe40000ffe4ff */
[----:B-1----:R-:W-:-:S03]  /*05b0*/  LEA R2, P1, R8, UR6, 0x2 ;  /* 0x0000000608027c11 */ /* 0x002fc6000f8210ff */
[----:B------:R-:W3:Y:S01]  /*05c0*/  LDG.E R13, desc[UR4][R12.64] ;  /* 0x000000040c0d7981 */ /* 0x000ee2000c1e1900 */
[----:B------:R-:W-:Y:S01]  /*05d0*/  LEA.HI.X R3, R8, UR7, R3, 0x2, P1 ;  /* 0x0000000708037c11 */ /* 0x000fe200088f1403 */
[C---:B------:R-:W-:Y:S02]  /*05e0*/  IMAD.WIDE R8, R17.reuse, 0x4, R6 ;  /* 0x0000000411087825 */ /* 0x040fe400078e0206 */
[----:B------:R-:W2:Y:S04]  /*05f0*/  LDG.E R6, desc[UR4][R6.64] ;  /* 0x0000000406067981 */ /* 0x000ea8000c1e1900 */
[----:B------:R-:W2:Y:S01]  /*0600*/  LDG.E R15, desc[UR4][R2.64+0x4] ;  /* 0x00000404020f7981 */ /* 0x000ea2000c1e1900 */
[----:B------:R-:W-:-:S03]  /*0610*/  IMAD.WIDE R10, R17, 0x4, R8 ;  /* 0x00000004110a7825 */ /* 0x000fc600078e0208 */
[----:B------:R-:W4:Y:S04]  /*0620*/  LDG.E R22, desc[UR4][R8.64] ;  /* 0x0000000408167981 */ /* 0x000f28000c1e1900 */
[----:B------:R-:W4:Y:S04]  /*0630*/  LDG.E R18, desc[UR4][R2.64+0x8] ;  /* 0x0000080402127981 */ /* 0x000f28000c1e1900 */
[----:B------:R-:W5:Y:S04]  /*0640*/  LDG.E R26, desc[UR4][R2.64+0xc] ;  /* 0x00000c04021a7981 */ /* 0x000f68000c1e1900 */
[----:B------:R-:W5:Y:S01]  /*0650*/  LDG.E R10, desc[UR4][R10.64] ;  /* 0x000000040a0a7981 */ /* 0x000f62000c1e1900 */
[----:B------:R-:W-:Y:S01]  /*0660*/  IADD3 R21, PT, PT, R21, 0x4, RZ ;  /* 0x0000000415157810 */ /* 0x000fe20007ffe0ff */
[----:B---3--:R-:W-:-:S04]  /*0670*/  FFMA R24, R13, R4, R24 ;  /* 0x000000040d187223 */ /* 0x008fc80000000018 */
[----:B--2---:R-:W-:-:S04]  /*0680*/  FFMA R15, R15, R6, R24 ;  /* 0x000000060f0f7223 */ /* 0x004fc80000000018 */
[----:B----4-:R-:W-:-:S04]  /*0690*/  FFMA R15, R18, R22, R15 ;  /* 0x00000016120f7223 */ /* 0x010fc8000000000f */
[----:B-----5:R-:W-:-:S07]  /*06a0*/  FFMA R24, R26, R10, R15 ;  /* 0x0000000a1a187223 */ /* 0x020fce000000000f */
.L_x_3:
[----:B------:R-:W-:Y:S05]  /*06b0*/  @!P0 BRA `(.L_x_0) ;  /* 0x00000000007c8947 */ /* 0x000fea0003800000 */
[----:B------:R-:W-:Y:S01]  /*06c0*/  ISETP.NE.AND P1, PT, R14, 0x1, PT ;  /* 0x000000010e00780c */ /* 0x000fe20003f25270 */
[----:B------:R-:W0:Y:S01]  /*06d0*/  LDC.64 R10, c[0x0][0x380] ;  /* 0x0000e000ff0a7b82 */ /* 0x000e220000000a00 */
[----:B------:R-:W-:-:S04]  /*06e0*/  LOP3.LUT R19, R19, 0x1, RZ, 0xc0, !PT ;  /* 0x0000000113137812 */ /* 0x000fc800078ec0ff */
[----:B------:R-:W-:-:S03]  /*06f0*/  ISETP.NE.U32.AND P0, PT, R19, 0x1, PT ;  /* 0x000000011300780c */ /* 0x000fc60003f05070 */
[----:B------:R-:W1:Y:S04]  /*0700*/  LDC.64 R8, c[0x0][0x388] ;  /* 0x0000e200ff087b82 */ /* 0x000e680000000a00 */
[CC--:B------:R-:W-:Y:S02]  /*0710*/  @P1 IADD3 R13, PT, PT, R20.reuse, R21.reuse, RZ ;  /* 0x00000015140d1210 */ /* 0x0c0fe40007ffe0ff */
[----:B------:R-:W-:Y:S02]  /*0720*/  @P1 IADD3 R12, P2, PT, R20, R21, RZ ;  /* 0x00000015140c1210 */ /* 0x000fe40007f5e0ff */
[----:B------:R-:W2:Y:S02]  /*0730*/  @P1 LDC.64 R2, c[0x0][0x380] ;  /* 0x0000e000ff021b82 */ /* 0x000ea40000000a00 */
[----:B------:R-:W-:-:S06]  /*0740*/  @P1 IADD3.X R14, PT, PT, RZ, RZ, RZ, P2, !PT ;  /* 0x000000ffff0e1210 */ /* 0x000fcc00017fe4ff */
[----:B------:R-:W3:Y:S01]  /*0750*/  LDC.64 R4, c[0x0][0x380] ;  /* 0x0000e000ff047b82 */ /* 0x000ee20000000a00 */
[----:B0-----:R-:W-:-:S04]  /*0760*/  @P1 IMAD.WIDE.U32 R10, R13, 0x4, R10 ;  /* 0x000000040d0a1825 */ /* 0x001fc800078e000a */
[C---:B------:R-:W-:Y:S01]  /*0770*/  @P1 IMAD R13, R21.reuse, R17, R0 ;  /* 0x00000011150d1224 */ /* 0x040fe200078e0200 */
[----:B------:R-:W-:Y:S01]  /*0780*/  @P1 IADD3 R21, PT, PT, R21, 0x2, RZ ;  /* 0x0000000215151810 */ /* 0x000fe20007ffe0ff */
[----:B------:R-:W4:Y:S01]  /*0790*/  @P1 LDG.E R11, desc[UR4][R10.64] ;  /* 0x000000040a0b1981 */ /* 0x000f22000c1e1900 */
[----:B------:R-:W0:Y:S01]  /*07a0*/  LDC.64 R6, c[0x0][0x388] ;  /* 0x0000e200ff067b82 */ /* 0x000e220000000a00 */
[----:B-1----:R-:W-:Y:S01]  /*07b0*/  @P1 IMAD.WIDE R8, R13, 0x4, R8 ;  /* 0x000000040d081825 */ /* 0x002fe200078e0208 */
[----:B------:R-:W-:Y:S02]  /*07c0*/  @!P0 IADD3 R15, PT, PT, R20, R21, RZ ;  /* 0x00000015140f8210 */ /* 0x000fe40007ffe0ff */
[----:B--2---:R-:W-:Y:S01]  /*07d0*/  @P1 LEA R2, P2, R12, R2, 0x2 ;  /* 0x000000020c021211 */ /* 0x004fe200078410ff */
[----:B------:R-:W-:-:S03]  /*07e0*/  @!P0 IMAD R21, R21, R17, R0 ;  /* 0x0000001115158224 */ /* 0x000fc600078e0200 */
[----:B------:R-:W-:Y:S01]  /*07f0*/  @P1 LEA.HI.X R3, R12, R3, R14, 0x2, P2 ;  /* 0x000000030c031211 */ /* 0x000fe200010f140e */
[----:B------:R-:W-:Y:S01]  /*0800*/  @P1 IMAD.WIDE R12, R17, 0x4, R8 ;  /* 0x00000004110c1825 */ /* 0x000fe200078e0208 */
[----:B------:R-:W4:Y:S03]  /*0810*/  @P1 LDG.E R14, desc[UR4][R8.64] ;  /* 0x00000004080e1981 */ /* 0x000f26000c1e1900 */
[----:B---3--:R-:W-:Y:S01]  /*0820*/  @!P0 IMAD.WIDE.U32 R4, R15, 0x4, R4 ;  /* 0x000000040f048825 */ /* 0x008fe200078e0004 */
[----:B------:R-:W2:Y:S04]  /*0830*/  @P1 LDG.E R2, desc[UR4][R2.64+0x4] ;  /* 0x0000040402021981 */ /* 0x000ea8000c1e1900 */
[----:B------:R-:W2:Y:S01]  /*0840*/  @P1 LDG.E R12, desc[UR4][R12.64] ;  /* 0x000000040c0c1981 */ /* 0x000ea2000c1e1900 */
[----:B0-----:R-:W-:-:S03]  /*0850*/  @!P0 IMAD.WIDE R6, R21, 0x4, R6 ;  /* 0x0000000415068825 */ /* 0x001fc600078e0206 */
[----:B------:R-:W3:Y:S04]  /*0860*/  @!P0 LDG.E R5, desc[UR4][R4.64] ;  /* 0x0000000404058981 */ /* 0x000ee8000c1e1900 */
[----:B------:R-:W3:Y:S01]  /*0870*/  @!P0 LDG.E R6, desc[UR4][R6.64] ;  /* 0x0000000406068981 */ /* 0x000ee2000c1e1900 */
[----:B----4-:R-:W-:-:S04]  /*0880*/  @P1 FFMA R11, R11, R14, R24 ;  /* 0x0000000e0b0b1223 */ /* 0x010fc80000000018 */
[----:B--2---:R-:W-:-:S04]  /*0890*/  @P1 FFMA R24, R2, R12, R11 ;  /* 0x0000000c02181223 */ /* 0x004fc8000000000b */
[----:B---3--:R-:W-:-:S07]  /*08a0*/  @!P0 FFMA R24, R5, R6, R24 ;  /* 0x0000000605188223 */ /* 0x008fce0000000018 */
.L_x_0:
[----:B------:R-:W0:Y:S01]  /*08b0*/  LDC.64 R2, c[0x0][0x390] ;  /* 0x0000e400ff027b82 */ /* 0x000e220000000a00 */
[----:B------:R-:W-:-:S04]  /*08c0*/  IMAD R17, R16, R17, R0 ;  /* 0x0000001110117224 */ /* 0x000fc800078e0200 */
[----:B0-----:R-:W-:-:S05]  /*08d0*/  IMAD.WIDE R2, R17, 0x4, R2 ;  /* 0x0000000411027825 */ /* 0x001fca00078e0202 */
[----:B------:R-:W-:Y:S01]  /*08e0*/  STG.E desc[UR4][R2.64], R24 ;  /* 0x0000001802007986 */ /* 0x000fe2000c101904 */
[----:B------:R-:W-:Y:S05]  /*08f0*/  EXIT ;  /* 0x000000000000794d */ /* 0x000fea0003800000 */
.L_x_4:
[----:B------:R-:W-:-:S00]  /*0900*/  BRA `(.L_x_4) ;  /* 0xfffffffc00fc7947 */ /* 0x000fc0000383ffff */
[----:B------:R-:W-:-:S00]  /*0910*/  NOP ;  /* 0x0000000000007918 */ /* 0x000fc00000000000 */
        /* <DEDUP_REMOVED lines=14> */
.L_x_5:


//--------------------- .nv.shared.reserved.0     --------------------------
	.section	.nv.shared.reserved.0,"aw",@nobits
	.weak		__nv_reservedSMEM_offset_0_alias
	.size		__nv_reservedSMEM_offset_0_alias, 0, 64
	.other		__nv_reservedSMEM_offset_0_alias,@"STO_CUDA_RESERVED_SHARED STV_DEFAULT"
__nv_reservedSMEM_offset_0_alias:
	.zero		0
	.zero		64


//--------------------- .nv.constant0._Z15matrixMulKernelPfS_S_iiii --------------------------
	.section	.nv.constant0._Z15matrixMulKernelPfS_S_iiii,"a",@progbits
	.sectionflags	@""
	.align	4
.nv.constant0._Z15matrixMulKernelPfS_S_iiii:
	.zero		936


//--------------------- SYMBOLS --------------------------

	.type		.nv.reservedSmem.offset0,@object
	.size		.nv.reservedSmem.offset0,0x4
